//
// Generated by NVIDIA NVVM Compiler
//
// Compiler Build ID: CL-36424714
// Cuda compilation tools, release 13.0, V13.0.88
// Based on NVVM 20.0.0
//

.version 9.0
.target sm_100
.address_size 64

	// .globl	_Z4initiPfS_

.visible .entry _Z4initiPfS_(
	.param .u32 _Z4initiPfS__param_0,
	.param .u64 .ptr .align 1 _Z4initiPfS__param_1,
	.param .u64 .ptr .align 1 _Z4initiPfS__param_2
)
{
	.reg .pred 	%p<7>;
	.reg .b32 	%r<35>;
	.reg .b64 	%rd<18>;

	ld.param.u32 	%r12, [_Z4initiPfS__param_0];
	ld.param.u64 	%rd3, [_Z4initiPfS__param_1];
	ld.param.u64 	%rd4, [_Z4initiPfS__param_2];
	cvta.to.global.u64 	%rd1, %rd4;
	cvta.to.global.u64 	%rd2, %rd3;
	mov.u32 	%r13, %ctaid.x;
	mov.u32 	%r14, %ntid.x;
	mov.u32 	%r15, %tid.x;
	mad.lo.s32 	%r33, %r13, %r14, %r15;
	mov.u32 	%r16, %nctaid.x;
	mul.lo.s32 	%r2, %r14, %r16;
	setp.ge.s32 	%p1, %r33, %r12;
	@%p1 bra 	$L__BB0_7;
	add.s32 	%r17, %r33, %r2;
	max.s32 	%r18, %r12, %r17;
	setp.lt.s32 	%p2, %r17, %r12;
	selp.u32 	%r19, 1, 0, %p2;
	add.s32 	%r20, %r17, %r19;
	sub.s32 	%r21, %r18, %r20;
	div.u32 	%r22, %r21, %r2;
	add.s32 	%r3, %r22, %r19;
	and.b32  	%r23, %r3, 3;
	setp.eq.s32 	%p3, %r23, 3;
	@%p3 bra 	$L__BB0_4;
	add.s32 	%r24, %r3, 1;
	and.b32  	%r25, %r24, 3;
	neg.s32 	%r31, %r25;
$L__BB0_3:
	.pragma "nounroll";
	mul.wide.s32 	%rd5, %r33, 4;
	add.s64 	%rd6, %rd1, %rd5;
	add.s64 	%rd7, %rd2, %rd5;
	mov.b32 	%r26, 1075177534;
	st.global.u32 	[%rd7], %r26;
	mov.b32 	%r27, 1068888175;
	st.global.u32 	[%rd6], %r27;
	add.s32 	%r33, %r33, %r2;
	add.s32 	%r31, %r31, 1;
	setp.ne.s32 	%p4, %r31, 0;
	@%p4 bra 	$L__BB0_3;
$L__BB0_4:
	setp.lt.u32 	%p5, %r3, 3;
	@%p5 bra 	$L__BB0_7;
	mul.wide.s32 	%rd11, %r2, 4;
	shl.b32 	%r30, %r2, 2;
$L__BB0_6:
	mul.wide.s32 	%rd8, %r33, 4;
	add.s64 	%rd9, %rd2, %rd8;
	mov.b32 	%r28, 1075177534;
	st.global.u32 	[%rd9], %r28;
	add.s64 	%rd10, %rd1, %rd8;
	mov.b32 	%r29, 1068888175;
	st.global.u32 	[%rd10], %r29;
	add.s64 	%rd12, %rd9, %rd11;
	st.global.u32 	[%rd12], %r28;
	add.s64 	%rd13, %rd10, %rd11;
	st.global.u32 	[%rd13], %r29;
	add.s64 	%rd14, %rd12, %rd11;
	st.global.u32 	[%rd14], %r28;
	add.s64 	%rd15, %rd13, %rd11;
	st.global.u32 	[%rd15], %r29;
	add.s64 	%rd16, %rd14, %rd11;
	st.global.u32 	[%rd16], %r28;
	add.s64 	%rd17, %rd15, %rd11;
	st.global.u32 	[%rd17], %r29;
	add.s32 	%r33, %r30, %r33;
	setp.lt.s32 	%p6, %r33, %r12;
	@%p6 bra 	$L__BB0_6;
$L__BB0_7:
	ret;

}
	// .globl	_Z9mMultiplyiPfS_S_
.visible .entry _Z9mMultiplyiPfS_S_(
	.param .u32 _Z9mMultiplyiPfS_S__param_0,
	.param .u64 .ptr .align 1 _Z9mMultiplyiPfS_S__param_1,
	.param .u64 .ptr .align 1 _Z9mMultiplyiPfS_S__param_2,
	.param .u64 .ptr .align 1 _Z9mMultiplyiPfS_S__param_3
)
{
	.reg .pred 	%p<15>;
	.reg .b32 	%r<57>;
	.reg .b32 	%f<46>;
	.reg .b64 	%rd<51>;

	ld.param.u32 	%r30, [_Z9mMultiplyiPfS_S__param_0];
	ld.param.u64 	%rd4, [_Z9mMultiplyiPfS_S__param_1];
	ld.param.u64 	%rd5, [_Z9mMultiplyiPfS_S__param_2];
	ld.param.u64 	%rd6, [_Z9mMultiplyiPfS_S__param_3];
	cvta.to.global.u64 	%rd1, %rd4;
	cvta.to.global.u64 	%rd2, %rd5;
	cvta.to.global.u64 	%rd3, %rd6;
	mov.u32 	%r31, %ctaid.x;
	mov.u32 	%r32, %ntid.x;
	mov.u32 	%r33, %tid.x;
	mad.lo.s32 	%r54, %r31, %r32, %r33;
	mov.u32 	%r34, %nctaid.x;
	mul.lo.s32 	%r2, %r32, %r34;
	setp.ge.s32 	%p1, %r54, %r30;
	@%p1 bra 	$L__BB1_14;
	add.s32 	%r35, %r54, %r2;
	max.s32 	%r36, %r30, %r35;
	setp.lt.s32 	%p2, %r35, %r30;
	selp.u32 	%r37, 1, 0, %p2;
	add.s32 	%r38, %r35, %r37;
	sub.s32 	%r39, %r36, %r38;
	div.u32 	%r40, %r39, %r2;
	add.s32 	%r3, %r40, %r37;
	add.s32 	%r41, %r3, 1;
	and.b32  	%r4, %r41, 3;
	and.b32  	%r5, %r3, 3;
	setp.eq.s32 	%p3, %r5, 3;
	mov.u32 	%r47, %r54;
	@%p3 bra 	$L__BB1_4;
	neg.s32 	%r45, %r4;
	mov.u32 	%r47, %r54;
$L__BB1_3:
	.pragma "nounroll";
	mul.wide.s32 	%rd7, %r47, 4;
	add.s64 	%rd8, %rd3, %rd7;
	add.s64 	%rd9, %rd2, %rd7;
	add.s64 	%rd10, %rd1, %rd7;
	ld.global.f32 	%f1, [%rd10];
	ld.global.f32 	%f2, [%rd9];
	mul.f32 	%f3, %f1, %f2;
	st.global.f32 	[%rd8], %f3;
	add.s32 	%r47, %r47, %r2;
	add.s32 	%r45, %r45, 1;
	setp.ne.s32 	%p4, %r45, 0;
	@%p4 bra 	$L__BB1_3;
$L__BB1_4:
	setp.lt.u32 	%p5, %r3, 3;
	@%p5 bra 	$L__BB1_5;
	bra.uni 	$L__BB1_15;
$L__BB1_5:
	setp.eq.s32 	%p7, %r5, 3;
	mov.u32 	%r50, %r54;
	@%p7 bra 	$L__BB1_8;
	neg.s32 	%r48, %r4;
	mov.u32 	%r50, %r54;
$L__BB1_7:
	.pragma "nounroll";
	mul.wide.s32 	%rd25, %r50, 4;
	add.s64 	%rd26, %rd1, %rd25;
	add.s64 	%rd27, %rd3, %rd25;
	ld.global.f32 	%f16, [%rd27];
	ld.global.f32 	%f17, [%rd26];
	mul.f32 	%f18, %f16, %f17;
	st.global.f32 	[%rd27], %f18;
	add.s32 	%r50, %r50, %r2;
	add.s32 	%r48, %r48, 1;
	setp.ne.s32 	%p8, %r48, 0;
	@%p8 bra 	$L__BB1_7;
$L__BB1_8:
	setp.lt.u32 	%p9, %r3, 3;
	@%p9 bra 	$L__BB1_9;
	bra.uni 	$L__BB1_16;
$L__BB1_9:
	setp.eq.s32 	%p11, %r5, 3;
	@%p11 bra 	$L__BB1_12;
	neg.s32 	%r52, %r4;
$L__BB1_11:
	.pragma "nounroll";
	mul.wide.s32 	%rd38, %r54, 4;
	add.s64 	%rd39, %rd2, %rd38;
	add.s64 	%rd40, %rd3, %rd38;
	ld.global.f32 	%f31, [%rd40];
	ld.global.f32 	%f32, [%rd39];
	mul.f32 	%f33, %f31, %f32;
	st.global.f32 	[%rd40], %f33;
	add.s32 	%r54, %r54, %r2;
	add.s32 	%r52, %r52, 1;
	setp.ne.s32 	%p12, %r52, 0;
	@%p12 bra 	$L__BB1_11;
$L__BB1_12:
	setp.lt.u32 	%p13, %r3, 3;
	@%p13 bra 	$L__BB1_14;
$L__BB1_13:
	mul.wide.s32 	%rd41, %r54, 4;
	add.s64 	%rd42, %rd3, %rd41;
	ld.global.f32 	%f34, [%rd42];
	add.s64 	%rd43, %rd2, %rd41;
	ld.global.f32 	%f35, [%rd43];
	mul.f32 	%f36, %f34, %f35;
	st.global.f32 	[%rd42], %f36;
	mul.wide.s32 	%rd44, %r2, 4;
	add.s64 	%rd45, %rd42, %rd44;
	ld.global.f32 	%f37, [%rd45];
	add.s64 	%rd46, %rd43, %rd44;
	ld.global.f32 	%f38, [%rd46];
	mul.f32 	%f39, %f37, %f38;
	st.global.f32 	[%rd45], %f39;
	add.s64 	%rd47, %rd45, %rd44;
	ld.global.f32 	%f40, [%rd47];
	add.s64 	%rd48, %rd46, %rd44;
	ld.global.f32 	%f41, [%rd48];
	mul.f32 	%f42, %f40, %f41;
	st.global.f32 	[%rd47], %f42;
	add.s64 	%rd49, %rd47, %rd44;
	ld.global.f32 	%f43, [%rd49];
	add.s64 	%rd50, %rd48, %rd44;
	ld.global.f32 	%f44, [%rd50];
	mul.f32 	%f45, %f43, %f44;
	st.global.f32 	[%rd49], %f45;
	shl.b32 	%r44, %r2, 2;
	add.s32 	%r54, %r44, %r54;
	setp.lt.s32 	%p14, %r54, %r30;
	@%p14 bra 	$L__BB1_13;
$L__BB1_14:
	ret;
$L__BB1_15:
	mul.wide.s32 	%rd11, %r47, 4;
	add.s64 	%rd12, %rd1, %rd11;
	ld.global.f32 	%f4, [%rd12];
	add.s64 	%rd13, %rd2, %rd11;
	ld.global.f32 	%f5, [%rd13];
	mul.f32 	%f6, %f4, %f5;
	add.s64 	%rd14, %rd3, %rd11;
	st.global.f32 	[%rd14], %f6;
	mul.wide.s32 	%rd15, %r2, 4;
	add.s64 	%rd16, %rd12, %rd15;
	ld.global.f32 	%f7, [%rd16];
	add.s64 	%rd17, %rd13, %rd15;
	ld.global.f32 	%f8, [%rd17];
	mul.f32 	%f9, %f7, %f8;
	add.s64 	%rd18, %rd14, %rd15;
	st.global.f32 	[%rd18], %f9;
	add.s64 	%rd19, %rd16, %rd15;
	ld.global.f32 	%f10, [%rd19];
	add.s64 	%rd20, %rd17, %rd15;
	ld.global.f32 	%f11, [%rd20];
	mul.f32 	%f12, %f10, %f11;
	add.s64 	%rd21, %rd18, %rd15;
	st.global.f32 	[%rd21], %f12;
	add.s64 	%rd22, %rd19, %rd15;
	ld.global.f32 	%f13, [%rd22];
	add.s64 	%rd23, %rd20, %rd15;
	ld.global.f32 	%f14, [%rd23];
	mul.f32 	%f15, %f13, %f14;
	add.s64 	%rd24, %rd21, %rd15;
	st.global.f32 	[%rd24], %f15;
	shl.b32 	%r42, %r2, 2;
	add.s32 	%r47, %r42, %r47;
	setp.lt.s32 	%p6, %r47, %r30;
	@%p6 bra 	$L__BB1_15;
	bra.uni 	$L__BB1_5;
$L__BB1_16:
	mul.wide.s32 	%rd28, %r50, 4;
	add.s64 	%rd29, %rd3, %rd28;
	ld.global.f32 	%f19, [%rd29];
	add.s64 	%rd30, %rd1, %rd28;
	ld.global.f32 	%f20, [%rd30];
	mul.f32 	%f21, %f19, %f20;
	st.global.f32 	[%rd29], %f21;
	mul.wide.s32 	%rd31, %r2, 4;
	add.s64 	%rd32, %rd29, %rd31;
	ld.global.f32 	%f22, [%rd32];
	add.s64 	%rd33, %rd30, %rd31;
	ld.global.f32 	%f23, [%rd33];
	mul.f32 	%f24, %f22, %f23;
	st.global.f32 	[%rd32], %f24;
	add.s64 	%rd34, %rd32, %rd31;
	ld.global.f32 	%f25, [%rd34];
	add.s64 	%rd35, %rd33, %rd31;
	ld.global.f32 	%f26, [%rd35];
	mul.f32 	%f27, %f25, %f26;
	st.global.f32 	[%rd34], %f27;
	add.s64 	%rd36, %rd34, %rd31;
	ld.global.f32 	%f28, [%rd36];
	add.s64 	%rd37, %rd35, %rd31;
	ld.global.f32 	%f29, [%rd37];
	mul.f32 	%f30, %f28, %f29;
	st.global.f32 	[%rd36], %f30;
	shl.b32 	%r43, %r2, 2;
	add.s32 	%r50, %r43, %r50;
	setp.lt.s32 	%p10, %r50, %r30;
	@%p10 bra 	$L__BB1_16;
	bra.uni 	$L__BB1_9;

}


// ===== COMPILED SASS (sm_100) =====

	.target	sm_100

	.elftype	@"ET_EXEC"


//--------------------- .note.nv.tkinfo           --------------------------
	.section	.note.nv.tkinfo,"",@"SHT_NOTE"
	.sectionflags	@"SHF_NOTE_NV_TKINFO"
	.tkinfo
        /*0018*/ 	.word	0x00000002
        /*0030*/ 	.string	""
        /*0030*/ 	.string	"ptxas"
        /*0030*/ 	.string	"Cuda compilation tools, release 13.0, V13.0.88"
        /*0030*/ 	.string	"Build cuda_13.0.r13.0/compiler.36424714_0"
        /*0030*/ 	.string	"-arch sm_100 -m 64 "



//--------------------- .note.nv.cuinfo           --------------------------
	.section	.note.nv.cuinfo,"",@"SHT_NOTE"
	.sectionflags	@"SHF_NOTE_NV_CUINFO"
        /*0018*/ 	.short	0x0002
        /*001a*/ 	.short	0x0064
        /*001c*/ 	.short	0x0082
	.zero		2


//--------------------- .nv.info                  --------------------------
	.section	.nv.info,"",@"SHT_CUDA_INFO"
	.align	4


	//----- nvinfo : EIATTR_REGCOUNT
	.align		4
        /*0000*/ 	.byte	0x04, 0x2f
        /*0002*/ 	.short	(.L_1 - .L_0)
	.align		4
.L_0:
        /*0004*/ 	.word	index@(_Z4initiPfS_)
        /*0008*/ 	.word	0x0000001e


	//----- nvinfo : EIATTR_FRAME_SIZE
	.align		4
.L_1:
        /*000c*/ 	.byte	0x04, 0x11
        /*000e*/ 	.short	(.L_3 - .L_2)
	.align		4
.L_2:
        /*0010*/ 	.word	index@(_Z4initiPfS_)
        /*0014*/ 	.word	0x00000000


	//----- nvinfo : EIATTR_REGCOUNT
	.align		4
.L_3:
        /*0018*/ 	.byte	0x04, 0x2f
        /*001a*/ 	.short	(.L_5 - .L_4)
	.align		4
.L_4:
        /*001c*/ 	.word	index@(_Z9mMultiplyiPfS_S_)
        /*0020*/ 	.word	0x0000001c


	//----- nvinfo : EIATTR_FRAME_SIZE
	.align		4
.L_5:
        /*0024*/ 	.byte	0x04, 0x11
        /*0026*/ 	.short	(.L_7 - .L_6)
	.align		4
.L_6:
        /*0028*/ 	.word	index@(_Z9mMultiplyiPfS_S_)
        /*002c*/ 	.word	0x00000000


	//----- nvinfo : EIATTR_MIN_STACK_SIZE
	.align		4
.L_7:
        /*0030*/ 	.byte	0x04, 0x12
        /*0032*/ 	.short	(.L_9 - .L_8)
	.align		4
.L_8:
        /*0034*/ 	.word	index@(_Z9mMultiplyiPfS_S_)
        /*0038*/ 	.word	0x00000000


	//----- nvinfo : EIATTR_MIN_STACK_SIZE
	.align		4
.L_9:
        /*003c*/ 	.byte	0x04, 0x12
        /*003e*/ 	.short	(.L_11 - .L_10)
	.align		4
.L_10:
        /*0040*/ 	.word	index@(_Z4initiPfS_)
        /*0044*/ 	.word	0x00000000
.L_11:


//--------------------- .nv.compat                --------------------------
	.section	.nv.compat,"",@"SHT_CUDA_COMPAT_INFO"
	.align	4
        /*0000*/ 	.byte	0x02, 0x09, 0x00, 0x00, 0x02, 0x02, 0x01, 0x00, 0x02, 0x05, 0x05, 0x00, 0x03, 0x07, 0x01, 0x01
        /*0010*/ 	.byte	0x02, 0x03, 0x00, 0x00, 0x02, 0x06, 0x01, 0x00, 0x04, 0x0b, 0x08, 0x00, 0x09, 0x00, 0x00, 0x00
        /*0020*/ 	.byte	0x00, 0x00, 0x00, 0x00


//--------------------- .nv.info._Z9mMultiplyiPfS_S_ --------------------------
	.section	.nv.info._Z9mMultiplyiPfS_S_,"",@"SHT_CUDA_INFO"
	.sectionflags	@""
	.align	4


	//----- nvinfo : EIATTR_CUDA_API_VERSION
	.align		4
        /*0000*/ 	.byte	0x04, 0x37
        /*0002*/ 	.short	(.L_13 - .L_12)
.L_12:
        /*0004*/ 	.word	0x00000082


	//----- nvinfo : EIATTR_KPARAM_INFO
	.align		4
.L_13:
        /*0008*/ 	.byte	0x04, 0x17
        /*000a*/ 	.short	(.L_15 - .L_14)
.L_14:
        /*000c*/ 	.word	0x00000000
        /*0010*/ 	.short	0x0003
        /*0012*/ 	.short	0x0018
        /*0014*/ 	.byte	0x00, 0xf5, 0x21, 0x00


	//----- nvinfo : EIATTR_KPARAM_INFO
	.align		4
.L_15:
        /*0018*/ 	.byte	0x04, 0x17
        /*001a*/ 	.short	(.L_17 - .L_16)
.L_16:
        /*001c*/ 	.word	0x00000000
        /*0020*/ 	.short	0x0002
        /*0022*/ 	.short	0x0010
        /*0024*/ 	.byte	0x00, 0xf5, 0x21, 0x00


	//----- nvinfo : EIATTR_KPARAM_INFO
	.align		4
.L_17:
        /*0028*/ 	.byte	0x04, 0x17
        /*002a*/ 	.short	(.L_19 - .L_18)
.L_18:
        /*002c*/ 	.word	0x00000000
        /*0030*/ 	.short	0x0001
        /*0032*/ 	.short	0x0008
        /*0034*/ 	.byte	0x00, 0xf5, 0x21, 0x00


	//----- nvinfo : EIATTR_KPARAM_INFO
	.align		4
.L_19:
        /*0038*/ 	.byte	0x04, 0x17
        /*003a*/ 	.short	(.L_21 - .L_20)
.L_20:
        /*003c*/ 	.word	0x00000000
        /*0040*/ 	.short	0x0000
        /*0042*/ 	.short	0x0000
        /*0044*/ 	.byte	0x00, 0xf0, 0x11, 0x00


	//----- nvinfo : EIATTR_SPARSE_MMA_MASK
	.align		4
.L_21:
        /*0048*/ 	.byte	0x03, 0x50
        /*004a*/ 	.short	0x0000


	//----- nvinfo : EIATTR_MAXREG_COUNT
	.align		4
        /*004c*/ 	.byte	0x03, 0x1b
        /*004e*/ 	.short	0x00ff


	//----- nvinfo : EIATTR_MERCURY_ISA_VERSION
	.align		4
        /*0050*/ 	.byte	0x03, 0x5f
        /*0052*/ 	.short	0x0101


	//----- nvinfo : EIATTR_VRC_CTA_INIT_COUNT
	.align		4
        /*0054*/ 	.byte	0x02, 0x4a
	.zero		1
	.zero		1


	//----- nvinfo : EIATTR_EXIT_INSTR_OFFSETS
	.align		4
        /*0058*/ 	.byte	0x04, 0x1c
        /*005a*/ 	.short	(.L_23 - .L_22)


	//   ....[0]....
.L_22:
        /*005c*/ 	.word	0x00000090


	//   ....[1]....
        /*0060*/ 	.word	0x00000a70


	//   ....[2]....
        /*0064*/ 	.word	0x00000c50


	//----- nvinfo : EIATTR_CRS_STACK_SIZE
	.align		4
.L_23:
        /*0068*/ 	.byte	0x04, 0x1e
        /*006a*/ 	.short	(.L_25 - .L_24)
.L_24:
        /*006c*/ 	.word	0x00000000


	//----- nvinfo : EIATTR_CBANK_PARAM_SIZE
	.align		4
.L_25:
        /*0070*/ 	.byte	0x03, 0x19
        /*0072*/ 	.short	0x0020


	//----- nvinfo : EIATTR_PARAM_CBANK
	.align		4
        /*0074*/ 	.byte	0x04, 0x0a
        /*0076*/ 	.short	(.L_27 - .L_26)
	.align		4
.L_26:
        /*0078*/ 	.word	index@(.nv.constant0._Z9mMultiplyiPfS_S_)
        /*007c*/ 	.short	0x0380
        /*007e*/ 	.short	0x0020


	//----- nvinfo : EIATTR_SW_WAR
	.align		4
.L_27:
        /*0080*/ 	.byte	0x04, 0x36
        /*0082*/ 	.short	(.L_29 - .L_28)
.L_28:
        /*0084*/ 	.word	0x00000008
.L_29:


//--------------------- .nv.info._Z4initiPfS_     --------------------------
	.section	.nv.info._Z4initiPfS_,"",@"SHT_CUDA_INFO"
	.sectionflags	@""
	.align	4


	//----- nvinfo : EIATTR_CUDA_API_VERSION
	.align		4
        /*0000*/ 	.byte	0x04, 0x37
        /*0002*/ 	.short	(.L_31 - .L_30)
.L_30:
        /*0004*/ 	.word	0x00000082


	//----- nvinfo : EIATTR_KPARAM_INFO
	.align		4
.L_31:
        /*0008*/ 	.byte	0x04, 0x17
        /*000a*/ 	.short	(.L_33 - .L_32)
.L_32:
        /*000c*/ 	.word	0x00000000
        /*0010*/ 	.short	0x0002
        /*0012*/ 	.short	0x0010
        /*0014*/ 	.byte	0x00, 0xf5, 0x21, 0x00


	//----- nvinfo : EIATTR_KPARAM_INFO
	.align		4
.L_33:
        /*0018*/ 	.byte	0x04, 0x17
        /*001a*/ 	.short	(.L_35 - .L_34)
.L_34:
        /*001c*/ 	.word	0x00000000
        /*0020*/ 	.short	0x0001
        /*0022*/ 	.short	0x0008
        /*0024*/ 	.byte	0x00, 0xf5, 0x21, 0x00


	//----- nvinfo : EIATTR_KPARAM_INFO
	.align		4
.L_35:
        /*0028*/ 	.byte	0x04, 0x17
        /*002a*/ 	.short	(.L_37 - .L_36)
.L_36:
        /*002c*/ 	.word	0x00000000
        /*0030*/ 	.short	0x0000
        /*0032*/ 	.short	0x0000
        /*0034*/ 	.byte	0x00, 0xf0, 0x11, 0x00


	//----- nvinfo : EIATTR_SPARSE_MMA_MASK
	.align		4
.L_37:
        /*0038*/ 	.byte	0x03, 0x50
        /*003a*/ 	.short	0x0000


	//----- nvinfo : EIATTR_MAXREG_COUNT
	.align		4
        /*003c*/ 	.byte	0x03, 0x1b
        /*003e*/ 	.short	0x00ff


	//----- nvinfo : EIATTR_MERCURY_ISA_VERSION
	.align		4
        /*0040*/ 	.byte	0x03, 0x5f
        /*0042*/ 	.short	0x0101


	//----- nvinfo : EIATTR_VRC_CTA_INIT_COUNT
	.align		4
        /*0044*/ 	.byte	0x02, 0x4a
	.zero		1
	.zero		1


	//----- nvinfo : EIATTR_EXIT_INSTR_OFFSETS
	.align		4
        /*0048*/ 	.byte	0x04, 0x1c
        /*004a*/ 	.short	(.L_39 - .L_38)


	//   ....[0]....
.L_38:
        /*004c*/ 	.word	0x00000090


	//   ....[1]....
        /*0050*/ 	.word	0x000003a0


	//   ....[2]....
        /*0054*/ 	.word	0x00000500


	//----- nvinfo : EIATTR_CRS_STACK_SIZE
	.align		4
.L_39:
        /*0058*/ 	.byte	0x04, 0x1e
        /*005a*/ 	.short	(.L_41 - .L_40)
.L_40:
        /*005c*/ 	.word	0x00000000


	//----- nvinfo : EIATTR_CBANK_PARAM_SIZE
	.align		4
.L_41:
        /*0060*/ 	.byte	0x03, 0x19
        /*0062*/ 	.short	0x0018


	//----- nvinfo : EIATTR_PARAM_CBANK
	.align		4
        /*0064*/ 	.byte	0x04, 0x0a
        /*0066*/ 	.short	(.L_43 - .L_42)
	.align		4
.L_42:
        /*0068*/ 	.word	index@(.nv.constant0._Z4initiPfS_)
        /*006c*/ 	.short	0x0380
        /*006e*/ 	.short	0x0018


	//----- nvinfo : EIATTR_SW_WAR
	.align		4
.L_43:
        /*0070*/ 	.byte	0x04, 0x36
        /*0072*/ 	.short	(.L_45 - .L_44)
.L_44:
        /*0074*/ 	.word	0x00000008
.L_45:


//--------------------- .nv.callgraph             --------------------------
	.section	.nv.callgraph,"",@"SHT_CUDA_CALLGRAPH"
	.align	4
	.sectionentsize	8
	.align		4
        /*0000*/ 	.word	0x00000000
	.align		4
        /*0004*/ 	.word	0xffffffff
	.align		4
        /*0008*/ 	.word	0x00000000
	.align		4
        /*000c*/ 	.word	0xfffffffe
	.align		4
        /*0010*/ 	.word	0x00000000
	.align		4
        /*0014*/ 	.word	0xfffffffd
	.align		4
        /*0018*/ 	.word	0x00000000
	.align		4
        /*001c*/ 	.word	0xfffffffc


//--------------------- .text._Z9mMultiplyiPfS_S_ --------------------------
	.section	.text._Z9mMultiplyiPfS_S_,"ax",@progbits
	.align	128
        .global         _Z9mMultiplyiPfS_S_
        .type           _Z9mMultiplyiPfS_S_,@function
        .size           _Z9mMultiplyiPfS_S_,(.L_x_22 - _Z9mMultiplyiPfS_S_)
        .other          _Z9mMultiplyiPfS_S_,@"STO_CUDA_ENTRY STV_DEFAULT"
_Z9mMultiplyiPfS_S_:
.text._Z9mMultiplyiPfS_S_:
[----:B------:R-:W-:Y:S01]  /*0000*/  LDC R1, c[0x0][0x37c] ;  /* 0x0000df00ff017b82 */ /* 0x000fe20000000800 */
[----:B------:R-:W0:Y:S07]  /*0010*/  S2R R3, SR_TID.X ;  /* 0x0000000000037919 */ /* 0x000e2e0000002100 */
[----:B------:R-:W0:Y:S01]  /*0020*/  S2UR UR4, SR_CTAID.X ;  /* 0x00000000000479c3 */ /* 0x000e220000002500 */
[----:B------:R-:W1:Y:S07]  /*0030*/  LDCU UR6, c[0x0][0x380] ;  /* 0x00007000ff0677ac */ /* 0x000e6e0008000800 */
[----:B------:R-:W0:Y:S01]  /*0040*/  LDC R0, c[0x0][0x360] ;  /* 0x0000d800ff007b82 */ /* 0x000e220000000800 */
[----:B------:R-:W2:Y:S01]  /*0050*/  LDCU UR5, c[0x0][0x370] ;  /* 0x00006e00ff0577ac */ /* 0x000ea20008000800 */
[----:B0-----:R-:W-:-:S02]  /*0060*/  IMAD R3, R0, UR4, R3 ;  /* 0x0000000400037c24 */ /* 0x001fc4000f8e0203 */
[----:B--2---:R-:W-:-:S03]  /*0070*/  IMAD R0, R0, UR5, RZ ;  /* 0x0000000500007c24 */ /* 0x004fc6000f8e02ff */
[----:B-1----:R-:W-:-:S13]  /*0080*/  ISETP.GE.AND P0, PT, R3, UR6, PT ;  /* 0x0000000603007c0c */ /* 0x002fda000bf06270 */
[----:B------:R-:W-:Y:S05]  /*0090*/  @P0 EXIT ;  /* 0x000000000000094d */ /* 0x000fea0003800000 */
[----:B------:R-:W0:Y:S01]  /*00a0*/  I2F.U32.RP R8, R0 ;  /* 0x0000000000087306 */ /* 0x000e220000209000 */
[----:B------:R-:W-:Y:S01]  /*00b0*/  IADD3 R2, PT, PT, R0, R3, RZ ;  /* 0x0000000300027210 */ /* 0x000fe20007ffe0ff */
[----:B------:R-:W1:Y:S01]  /*00c0*/  LDCU.64 UR4, c[0x0][0x358] ;  /* 0x00006b00ff0477ac */ /* 0x000e620008000a00 */
[----:B------:R-:W-:Y:S01]  /*00d0*/  IADD3 R9, PT, PT, RZ, -R0, RZ ;  /* 0x80000000ff097210 */ /* 0x000fe20007ffe0ff */
[----:B------:R-:W-:Y:S01]  /*00e0*/  BSSY.RECONVERGENT B0, `(.L_x_0) ;  /* 0x0000031000007945 */ /* 0x000fe20003800200 */
[C---:B------:R-:W-:Y:S02]  /*00f0*/  ISETP.GE.AND P0, PT, R2.reuse, UR6, PT ;  /* 0x0000000602007c0c */ /* 0x040fe4000bf06270 */
[----:B------:R-:W-:Y:S02]  /*0100*/  VIMNMX R7, PT, PT, R2, UR6, !PT ;  /* 0x0000000602077c48 */ /* 0x000fe4000ffe0100 */
[----:B------:R-:W-:Y:S02]  /*0110*/  SEL R6, RZ, 0x1, P0 ;  /* 0x00000001ff067807 */ /* 0x000fe40000000000 */
[----:B------:R-:W-:-:S02]  /*0120*/  ISETP.NE.U32.AND P2, PT, R0, RZ, PT ;  /* 0x000000ff0000720c */ /* 0x000fc40003f45070 */
[----:B------:R-:W-:Y:S01]  /*0130*/  IADD3 R7, PT, PT, R7, -R2, -R6 ;  /* 0x8000000207077210 */ /* 0x000fe20007ffe806 */
[----:B0-----:R-:W0:Y:S02]  /*0140*/  MUFU.RCP R8, R8 ;  /* 0x0000000800087308 */ /* 0x001e240000001000 */
[----:B0-----:R-:W-:-:S06]  /*0150*/  IADD3 R4, PT, PT, R8, 0xffffffe, RZ ;  /* 0x0ffffffe08047810 */ /* 0x001fcc0007ffe0ff */
[----:B------:R0:W2:Y:S02]  /*0160*/  F2I.FTZ.U32.TRUNC.NTZ R5, R4 ;  /* 0x0000000400057305 */ /* 0x0000a4000021f000 */
[----:B0-----:R-:W-:Y:S02]  /*0170*/  HFMA2 R4, -RZ, RZ, 0, 0 ;  /* 0x00000000ff047431 */ /* 0x001fe400000001ff */
[----:B--2---:R-:W-:-:S04]  /*0180*/  IMAD R9, R9, R5, RZ ;  /* 0x0000000509097224 */ /* 0x004fc800078e02ff */
[----:B------:R-:W-:-:S06]  /*0190*/  IMAD.HI.U32 R8, R5, R9, R4 ;  /* 0x0000000905087227 */ /* 0x000fcc00078e0004 */
[----:B------:R-:W-:-:S05]  /*01a0*/  IMAD.HI.U32 R5, R8, R7, RZ ;  /* 0x0000000708057227 */ /* 0x000fca00078e00ff */
[----:B------:R-:W-:-:S05]  /*01b0*/  IADD3 R2, PT, PT, -R5, RZ, RZ ;  /* 0x000000ff05027210 */ /* 0x000fca0007ffe1ff */
[----:B------:R-:W-:-:S05]  /*01c0*/  IMAD R7, R0, R2, R7 ;  /* 0x0000000200077224 */ /* 0x000fca00078e0207 */
[----:B------:R-:W-:-:S13]  /*01d0*/  ISETP.GE.U32.AND P0, PT, R7, R0, PT ;  /* 0x000000000700720c */ /* 0x000fda0003f06070 */
[----:B------:R-:W-:Y:S02]  /*01e0*/  @P0 IADD3 R7, PT, PT, -R0, R7, RZ ;  /* 0x0000000700070210 */ /* 0x000fe40007ffe1ff */
[----:B------:R-:W-:Y:S02]  /*01f0*/  @P0 IADD3 R5, PT, PT, R5, 0x1, RZ ;  /* 0x0000000105050810 */ /* 0x000fe40007ffe0ff */
[----:B------:R-:W-:-:S13]  /*0200*/  ISETP.GE.U32.AND P1, PT, R7, R0, PT ;  /* 0x000000000700720c */ /* 0x000fda0003f26070 */
[----:B------:R-:W-:Y:S02]  /*0210*/  @P1 IADD3 R5, PT, PT, R5, 0x1, RZ ;  /* 0x0000000105051810 */ /* 0x000fe40007ffe0ff */
[----:B------:R-:W-:-:S04]  /*0220*/  @!P2 LOP3.LUT R5, RZ, R0, RZ, 0x33, !PT ;  /* 0x00000000ff05a212 */ /* 0x000fc800078e33ff */
[----:B------:R-:W-:Y:S02]  /*0230*/  IADD3 R2, PT, PT, R6, R5, RZ ;  /* 0x0000000506027210 */ /* 0x000fe40007ffe0ff */
[----:B------:R-:W-:Y:S02]  /*0240*/  MOV R5, R3 ;  /* 0x0000000300057202 */ /* 0x000fe40000000f00 */
[C---:B------:R-:W-:Y:S02]  /*0250*/  LOP3.LUT R4, R2.reuse, 0x3, RZ, 0xc0, !PT ;  /* 0x0000000302047812 */ /* 0x040fe400078ec0ff */
[----:B------:R-:W-:Y:S02]  /*0260*/  ISETP.GE.U32.AND P2, PT, R2, 0x3, PT ;  /* 0x000000030200780c */ /* 0x000fe40003f46070 */
[----:B------:R-:W-:Y:S02]  /*0270*/  ISETP.NE.AND P5, PT, R4, 0x3, PT ;  /* 0x000000030400780c */ /* 0x000fe40003fa5270 */
[----:B------:R-:W-:-:S02]  /*0280*/  ISETP.GE.U32.AND P3, PT, R2, 0x3, PT ;  /* 0x000000030200780c */ /* 0x000fc40003f66070 */
[C---:B------:R-:W-:Y:S02]  /*0290*/  ISETP.GE.U32.AND P4, PT, R2.reuse, 0x3, PT ;  /* 0x000000030200780c */ /* 0x040fe40003f86070 */
[----:B------:R-:W-:Y:S02]  /*02a0*/  IADD3 R2, PT, PT, R2, 0x1, RZ ;  /* 0x0000000102027810 */ /* 0x000fe40007ffe0ff */
[C---:B------:R-:W-:Y:S02]  /*02b0*/  ISETP.NE.AND P0, PT, R4.reuse, 0x3, PT ;  /* 0x000000030400780c */ /* 0x040fe40003f05270 */
[----:B------:R-:W-:Y:S02]  /*02c0*/  ISETP.NE.AND P1, PT, R4, 0x3, PT ;  /* 0x000000030400780c */ /* 0x000fe40003f25270 */
[----:B------:R-:W-:Y:S01]  /*02d0*/  LOP3.LUT R2, R2, 0x3, RZ, 0xc0, !PT ;  /* 0x0000000302027812 */ /* 0x000fe200078ec0ff */
[----:B-1----:R-:W-:Y:S10]  /*02e0*/  @!P5 BRA `(.L_x_1) ;  /* 0x000000000040d947 */ /* 0x002ff40003800000 */
[----:B------:R-:W0:Y:S01]  /*02f0*/  LDC.64 R16, c[0x0][0x388] ;  /* 0x0000e200ff107b82 */ /* 0x000e220000000a00 */
[----:B------:R-:W-:Y:S02]  /*0300*/  IADD3 R4, PT, PT, -R2, RZ, RZ ;  /* 0x000000ff02047210 */ /* 0x000fe40007ffe1ff */
[----:B------:R-:W-:-:S05]  /*0310*/  MOV R5, R3 ;  /* 0x0000000300057202 */ /* 0x000fca0000000f00 */
[----:B------:R-:W1:Y:S08]  /*0320*/  LDC.64 R14, c[0x0][0x390] ;  /* 0x0000e400ff0e7b82 */ /* 0x000e700000000a00 */
[----:B------:R-:W2:Y:S02]  /*0330*/  LDC.64 R12, c[0x0][0x398] ;  /* 0x0000e600ff0c7b82 */ /* 0x000ea40000000a00 */
.L_x_2:
[----:B-1----:R-:W-:-:S04]  /*0340*/  IMAD.WIDE R8, R5, 0x4, R14 ;  /* 0x0000000405087825 */ /* 0x002fc800078e020e */
[C---:B0-----:R-:W-:Y:S02]  /*0350*/  IMAD.WIDE R10, R5.reuse, 0x4, R16 ;  /* 0x00000004050a7825 */ /* 0x041fe400078e0210 */
[----:B---3--:R-:W3:Y:S04]  /*0360*/  LDG.E R9, desc[UR4][R8.64] ;  /* 0x0000000408097981 */ /* 0x008ee8000c1e1900 */
[----:B------:R-:W3:Y:S01]  /*0370*/  LDG.E R10, desc[UR4][R10.64] ;  /* 0x000000040a0a7981 */ /* 0x000ee2000c1e1900 */
[----:B--2---:R-:W-:Y:S01]  /*0380*/  IMAD.WIDE R6, R5, 0x4, R12 ;  /* 0x0000000405067825 */ /* 0x004fe200078e020c */
[----:B------:R-:W-:Y:S02]  /*0390*/  IADD3 R4, PT, PT, R4, 0x1, RZ ;  /* 0x0000000104047810 */ /* 0x000fe40007ffe0ff */
[----:B------:R-:W-:-:S02]  /*03a0*/  IADD3 R5, PT, PT, R0, R5, RZ ;  /* 0x0000000500057210 */ /* 0x000fc40007ffe0ff */
[----:B------:R-:W-:Y:S01]  /*03b0*/  ISETP.NE.AND P5, PT, R4, RZ, PT ;  /* 0x000000ff0400720c */ /* 0x000fe20003fa5270 */
[----:B---3--:R-:W-:-:S05]  /*03c0*/  FMUL R19, R10, R9 ;  /* 0x000000090a137220 */ /* 0x008fca0000400000 */
[----:B------:R3:W-:Y:S07]  /*03d0*/  STG.E desc[UR4][R6.64], R19 ;  /* 0x0000001306007986 */ /* 0x0007ee000c101904 */
[----:B------:R-:W-:Y:S05]  /*03e0*/  @P5 BRA `(.L_x_2) ;  /* 0xfffffffc00d45947 */ /* 0x000fea000383ffff */
.L_x_1:
[----:B------:R-:W-:Y:S05]  /*03f0*/  BSYNC.RECONVERGENT B0 ;  /* 0x0000000000007941 */ /* 0x000fea0003800200 */
.L_x_0:
[----:B------:R-:W-:Y:S04]  /*0400*/  BSSY.RECONVERGENT B0, `(.L_x_3) ;  /* 0x0000024000007945 */ /* 0x000fe80003800200 */
[----:B------:R-:W-:Y:S05]  /*0410*/  @!P2 BRA `(.L_x_4) ;  /* 0x000000000088a947 */ /* 0x000fea0003800000 */
.L_x_5:
[----:B---3--:R-:W0:Y:S08]  /*0420*/  LDC.64 R6, c[0x0][0x388] ;  /* 0x0000e200ff067b82 */ /* 0x008e300000000a00 */
[----:B------:R-:W1:Y:S01]  /*0430*/  LDC.64 R8, c[0x0][0x390] ;  /* 0x0000e400ff087b82 */ /* 0x000e620000000a00 */
[----:B0-----:R-:W-:-:S07]  /*0440*/  IMAD.WIDE R12, R5, 0x4, R6 ;  /* 0x00000004050c7825 */ /* 0x001fce00078e0206 */
[----:B------:R-:W0:Y:S01]  /*0450*/  LDC.64 R6, c[0x0][0x398] ;  /* 0x0000e600ff067b82 */ /* 0x000e220000000a00 */
[----:B--2---:R-:W2:Y:S01]  /*0460*/  LDG.E R4, desc[UR4][R12.64] ;  /* 0x000000040c047981 */ /* 0x004ea2000c1e1900 */
[----:B-1----:R-:W-:-:S05]  /*0470*/  IMAD.WIDE R14, R5, 0x4, R8 ;  /* 0x00000004050e7825 */ /* 0x002fca00078e0208 */
[----:B------:R-:W2:Y:S01]  /*0480*/  LDG.E R9, desc[UR4][R14.64] ;  /* 0x000000040e097981 */ /* 0x000ea2000c1e1900 */
[----:B0-----:R-:W-:-:S04]  /*0490*/  IMAD.WIDE R18, R5, 0x4, R6 ;  /* 0x0000000405127825 */ /* 0x001fc800078e0206 */
[----:B------:R-:W-:-:S04]  /*04a0*/  IMAD.WIDE R6, R0, 0x4, R12 ;  /* 0x0000000400067825 */ /* 0x000fc800078e020c */
[----:B--2---:R-:W-:Y:S01]  /*04b0*/  FMUL R21, R4, R9 ;  /* 0x0000000904157220 */ /* 0x004fe20000400000 */
[----:B------:R-:W-:-:S04]  /*04c0*/  IMAD.WIDE R8, R0, 0x4, R14 ;  /* 0x0000000400087825 */ /* 0x000fc800078e020e */
[----:B------:R0:W-:Y:S04]  /*04d0*/  STG.E desc[UR4][R18.64], R21 ;  /* 0x0000001512007986 */ /* 0x0001e8000c101904 */
[----:B------:R-:W2:Y:S04]  /*04e0*/  LDG.E R4, desc[UR4][R6.64] ;  /* 0x0000000406047981 */ /* 0x000ea8000c1e1900 */
[----:B------:R-:W2:Y:S01]  /*04f0*/  LDG.E R17, desc[UR4][R8.64] ;  /* 0x0000000408117981 */ /* 0x000ea2000c1e1900 */
[----:B------:R-:W-:-:S04]  /*0500*/  IMAD.WIDE R10, R0, 0x4, R18 ;  /* 0x00000004000a7825 */ /* 0x000fc800078e0212 */
[----:B------:R-:W-:-:S04]  /*0510*/  IMAD.WIDE R12, R0, 0x4, R6 ;  /* 0x00000004000c7825 */ /* 0x000fc800078e0206 */
[----:B------:R-:W-:-:S04]  /*0520*/  IMAD.WIDE R14, R0, 0x4, R8 ;  /* 0x00000004000e7825 */ /* 0x000fc800078e0208 */
[----:B--2---:R-:W-:-:S05]  /*0530*/  FMUL R23, R4, R17 ;  /* 0x0000001104177220 */ /* 0x004fca0000400000 */
        /* <DEDUP_REMOVED lines=8> */
[----:B------:R-:W1:Y:S04]  /*05c0*/  LDG.E R6, desc[UR4][R6.64] ;  /* 0x0000000406067981 */ /* 0x000e68000c1e1900 */
[----:B------:R-:W1:Y:S01]  /*05d0*/  LDG.E R9, desc[UR4][R8.64] ;  /* 0x0000000408097981 */ /* 0x000e62000c1e1900 */
[C---:B0-----:R-:W-:Y:S01]  /*05e0*/  IMAD.WIDE R18, R0.reuse, 0x4, R16 ;  /* 0x0000000400127825 */ /* 0x041fe200078e0210 */
[----:B------:R-:W-:-:S04]  /*05f0*/  LEA R5, R0, R5, 0x2 ;  /* 0x0000000500057211 */ /* 0x000fc800078e10ff */
[----:B------:R-:W-:Y:S01]  /*0600*/  ISETP.GE.AND P2, PT, R5, UR6, PT ;  /* 0x0000000605007c0c */ /* 0x000fe2000bf46270 */
[----:B-1----:R-:W-:-:S05]  /*0610*/  FMUL R11, R6, R9 ;  /* 0x00000009060b7220 */ /* 0x002fca0000400000 */
[----:B------:R2:W-:Y:S07]  /*0620*/  STG.E desc[UR4][R18.64], R11 ;  /* 0x0000000b12007986 */ /* 0x0005ee000c101904 */
[----:B------:R-:W-:Y:S05]  /*0630*/  @!P2 BRA `(.L_x_5) ;  /* 0xfffffffc0078a947 */ /* 0x000fea000383ffff */
.L_x_4:
[----:B------:R-:W-:Y:S05]  /*0640*/  BSYNC.RECONVERGENT B0 ;  /* 0x0000000000007941 */ /* 0x000fea0003800200 */
.L_x_3:
[----:B------:R-:W-:Y:S01]  /*0650*/  BSSY.RECONVERGENT B0, `(.L_x_6) ;  /* 0x0000011000007945 */ /* 0x000fe20003800200 */
[----:B------:R-:W-:-:S03]  /*0660*/  MOV R5, R3 ;  /* 0x0000000300057202 */ /* 0x000fc60000000f00 */
[----:B------:R-:W-:Y:S05]  /*0670*/  @!P0 BRA `(.L_x_7) ;  /* 0x0000000000388947 */ /* 0x000fea0003800000 */
[----:B--2---:R-:W0:Y:S01]  /*0680*/  LDC.64 R10, c[0x0][0x388] ;  /* 0x0000e200ff0a7b82 */ /* 0x004e220000000a00 */
[----:B------:R-:W-:Y:S02]  /*0690*/  IADD3 R4, PT, PT, -R2, RZ, RZ ;  /* 0x000000ff02047210 */ /* 0x000fe40007ffe1ff */
[----:B------:R-:W-:-:S05]  /*06a0*/  MOV R5, R3 ;  /* 0x0000000300057202 */ /* 0x000fca0000000f00 */
[----:B------:R-:W1:Y:S02]  /*06b0*/  LDC.64 R12, c[0x0][0x398] ;  /* 0x0000e600ff0c7b82 */ /* 0x000e640000000a00 */
.L_x_8:
[----:B0--3--:R-:W-:-:S04]  /*06c0*/  IMAD.WIDE R6, R5, 0x4, R10 ;  /* 0x0000000405067825 */ /* 0x009fc800078e020a */
[----:B-1--4-:R-:W-:Y:S02]  /*06d0*/  IMAD.WIDE R8, R5, 0x4, R12 ;  /* 0x0000000405087825 */ /* 0x012fe400078e020c */
[----:B------:R-:W2:Y:S04]  /*06e0*/  LDG.E R7, desc[UR4][R6.64] ;  /* 0x0000000406077981 */ /* 0x000ea8000c1e1900 */
[----:B------:R-:W2:Y:S01]  /*06f0*/  LDG.E R14, desc[UR4][R8.64] ;  /* 0x00000004080e7981 */ /* 0x000ea2000c1e1900 */
[----:B------:R-:W-:Y:S02]  /*0700*/  IADD3 R4, PT, PT, R4, 0x1, RZ ;  /* 0x0000000104047810 */ /* 0x000fe40007ffe0ff */
[----:B------:R-:W-:Y:S02]  /*0710*/  IADD3 R5, PT, PT, R0, R5, RZ ;  /* 0x0000000500057210 */ /* 0x000fe40007ffe0ff */
[----:B------:R-:W-:Y:S01]  /*0720*/  ISETP.NE.AND P0, PT, R4, RZ, PT ;  /* 0x000000ff0400720c */ /* 0x000fe20003f05270 */
[----:B--2---:R-:W-:-:S05]  /*0730*/  FMUL R15, R14, R7 ;  /* 0x000000070e0f7220 */ /* 0x004fca0000400000 */
[----:B------:R4:W-:Y:S07]  /*0740*/  STG.E desc[UR4][R8.64], R15 ;  /* 0x0000000f08007986 */ /* 0x0009ee000c101904 */
[----:B------:R-:W-:Y:S05]  /*0750*/  @P0 BRA `(.L_x_8) ;  /* 0xfffffffc00d80947 */ /* 0x000fea000383ffff */
.L_x_7:
[----:B------:R-:W-:Y:S05]  /*0760*/  BSYNC.RECONVERGENT B0 ;  /* 0x0000000000007941 */ /* 0x000fea0003800200 */
.L_x_6:
[----:B------:R-:W-:Y:S04]  /*0770*/  BSSY.RECONVERGENT B0, `(.L_x_9) ;  /* 0x000001f000007945 */ /* 0x000fe80003800200 */
[----:B------:R-:W-:Y:S05]  /*0780*/  @!P3 BRA `(.L_x_10) ;  /* 0x000000000074b947 */ /* 0x000fea0003800000 */
.L_x_11:
[----:B-1-3--:R-:W0:Y:S08]  /*0790*/  LDC.64 R6, c[0x0][0x398] ;  /* 0x0000e600ff067b82 */ /* 0x00ae300000000a00 */
[----:B----4-:R-:W2:Y:S01]  /*07a0*/  LDC.64 R8, c[0x0][0x388] ;  /* 0x0000e200ff087b82 */ /* 0x010ea20000000a00 */
[----:B0-----:R-:W-:-:S05]  /*07b0*/  IMAD.WIDE R14, R5, 0x4, R6 ;  /* 0x00000004050e7825 */ /* 0x001fca00078e0206 */
[----:B------:R-:W3:Y:S01]  /*07c0*/  LDG.E R4, desc[UR4][R14.64] ;  /* 0x000000040e047981 */ /* 0x000ee2000c1e1900 */
[----:B--2---:R-:W-:-:S05]  /*07d0*/  IMAD.WIDE R16, R5, 0x4, R8 ;  /* 0x0000000405107825 */ /* 0x004fca00078e0208 */
[----:B------:R-:W3:Y:S01]  /*07e0*/  LDG.E R7, desc[UR4][R16.64] ;  /* 0x0000000410077981 */ /* 0x000ee2000c1e1900 */
[----:B------:R-:W-:-:S04]  /*07f0*/  IMAD.WIDE R8, R0, 0x4, R16 ;  /* 0x0000000400087825 */ /* 0x000fc800078e0210 */
[----:B---3--:R-:W-:Y:S01]  /*0800*/  FMUL R19, R4, R7 ;  /* 0x0000000704137220 */ /* 0x008fe20000400000 */
[----:B------:R-:W-:-:S04]  /*0810*/  IMAD.WIDE R6, R0, 0x4, R14 ;  /* 0x0000000400067825 */ /* 0x000fc800078e020e */
[----:B------:R0:W-:Y:S04]  /*0820*/  STG.E desc[UR4][R14.64], R19 ;  /* 0x000000130e007986 */ /* 0x0001e8000c101904 */
[----:B------:R-:W2:Y:S04]  /*0830*/  LDG.E R4, desc[UR4][R6.64] ;  /* 0x0000000406047981 */ /* 0x000ea8000c1e1900 */
[----:B------:R-:W2:Y:S01]  /*0840*/  LDG.E R11, desc[UR4][R8.64] ;  /* 0x00000004080b7981 */ /* 0x000ea2000c1e1900 */
[----:B------:R-:W-:-:S04]  /*0850*/  IMAD.WIDE R12, R0, 0x4, R8 ;  /* 0x00000004000c7825 */ /* 0x000fc800078e0208 */
[----:B--2---:R-:W-:Y:S01]  /*0860*/  FMUL R21, R4, R11 ;  /* 0x0000000b04157220 */ /* 0x004fe20000400000 */
[----:B------:R-:W-:-:S04]  /*0870*/  IMAD.WIDE R10, R0, 0x4, R6 ;  /* 0x00000004000a7825 */ /* 0x000fc800078e0206 */
[----:B------:R1:W-:Y:S04]  /*0880*/  STG.E desc[UR4][R6.64], R21 ;  /* 0x0000001506007986 */ /* 0x0003e8000c101904 */
[----:B------:R-:W2:Y:S04]  /*0890*/  LDG.E R4, desc[UR4][R10.64] ;  /* 0x000000040a047981 */ /* 0x000ea8000c1e1900 */
[----:B------:R-:W2:Y:S01]  /*08a0*/  LDG.E R17, desc[UR4][R12.64] ;  /* 0x000000040c117981 */ /* 0x000ea2000c1e1900 */
[----:B0-----:R-:W-:-:S04]  /*08b0*/  IMAD.WIDE R14, R0, 0x4, R10 ;  /* 0x00000004000e7825 */ /* 0x001fc800078e020a */
[----:B--2---:R-:W-:Y:S01]  /*08c0*/  FMUL R23, R4, R17 ;  /* 0x0000001104177220 */ /* 0x004fe20000400000 */
[----:B------:R-:W-:-:S04]  /*08d0*/  IMAD.WIDE R16, R0, 0x4, R12 ;  /* 0x0000000400107825 */ /* 0x000fc800078e020c */
[----:B------:R1:W-:Y:S04]  /*08e0*/  STG.E desc[UR4][R10.64], R23 ;  /* 0x000000170a007986 */ /* 0x0003e8000c101904 */
[----:B------:R-:W2:Y:S04]  /*08f0*/  LDG.E R17, desc[UR4][R16.64] ;  /* 0x0000000410117981 */ /* 0x000ea8000c1e1900 */
[----:B------:R-:W2:Y:S01]  /*0900*/  LDG.E R4, desc[UR4][R14.64] ;  /* 0x000000040e047981 */ /* 0x000ea2000c1e1900 */
[----:B------:R-:W-:-:S04]  /*0910*/  LEA R5, R0, R5, 0x2 ;  /* 0x0000000500057211 */ /* 0x000fc800078e10ff */
[----:B------:R-:W-:Y:S01]  /*0920*/  ISETP.GE.AND P0, PT, R5, UR6, PT ;  /* 0x0000000605007c0c */ /* 0x000fe2000bf06270 */
[----:B--2---:R-:W-:-:S05]  /*0930*/  FMUL R9, R4, R17 ;  /* 0x0000001104097220 */ /* 0x004fca0000400000 */
[----:B------:R1:W-:Y:S07]  /*0940*/  STG.E desc[UR4][R14.64], R9 ;  /* 0x000000090e007986 */ /* 0x0003ee000c101904 */
[----:B------:R-:W-:Y:S05]  /*0950*/  @!P0 BRA `(.L_x_11) ;  /* 0xfffffffc008c8947 */ /* 0x000fea000383ffff */
.L_x_10:
[----:B------:R-:W-:Y:S05]  /*0960*/  BSYNC.RECONVERGENT B0 ;  /* 0x0000000000007941 */ /* 0x000fea0003800200 */
.L_x_9:
[----:B------:R-:W-:Y:S04]  /*0970*/  BSSY.RECONVERGENT B0, `(.L_x_12) ;  /* 0x000000f000007945 */ /* 0x000fe80003800200 */
[----:B------:R-:W-:Y:S05]  /*0980*/  @!P1 BRA `(.L_x_13) ;  /* 0x0000000000349947 */ /* 0x000fea0003800000 */
[----:B-1--4-:R-:W0:Y:S01]  /*0990*/  LDC.64 R8, c[0x0][0x390] ;  /* 0x0000e400ff087b82 */ /* 0x012e220000000a00 */
[----:B------:R-:W-:-:S07]  /*09a0*/  IADD3 R2, PT, PT, -R2, RZ, RZ ;  /* 0x000000ff02027210 */ /* 0x000fce0007ffe1ff */
[----:B--2---:R-:W1:Y:S02]  /*09b0*/  LDC.64 R10, c[0x0][0x398] ;  /* 0x0000e600ff0a7b82 */ /* 0x004e640000000a00 */
.L_x_14:
[----:B0-----:R-:W-:-:S04]  /*09c0*/  IMAD.WIDE R4, R3, 0x4, R8 ;  /* 0x0000000403047825 */ /* 0x001fc800078e0208 */
[----:B-1-3--:R-:W-:Y:S02]  /*09d0*/  IMAD.WIDE R6, R3, 0x4, R10 ;  /* 0x0000000403067825 */ /* 0x00afe400078e020a */
        /* <DEDUP_REMOVED lines=8> */
.L_x_13:
[----:B------:R-:W-:Y:S05]  /*0a60*/  BSYNC.RECONVERGENT B0 ;  /* 0x0000000000007941 */ /* 0x000fea0003800200 */
.L_x_12:
[----:B------:R-:W-:Y:S05]  /*0a70*/  @!P4 EXIT ;  /* 0x000000000000c94d */ /* 0x000fea0003800000 */
.L_x_15:
[----:B-1----:R-:W5:Y:S08]  /*0a80*/  LDC.64 R4, c[0x0][0x398] ;  /* 0x0000e600ff047b82 */ /* 0x002f700000000a00 */
[----:B01-3--:R-:W4:Y:S01]  /*0a90*/  LDC.64 R6, c[0x0][0x390] ;  /* 0x0000e400ff067b82 */ /* 0x00bf220000000a00 */
[----:B-----5:R-:W-:-:S05]  /*0aa0*/  IMAD.WIDE R12, R3, 0x4, R4 ;  /* 0x00000004030c7825 */ /* 0x020fca00078e0204 */
[----:B------:R-:W2:Y:S01]  /*0ab0*/  LDG.E R2, desc[UR4][R12.64] ;  /* 0x000000040c027981 */ /* 0x000ea2000c1e1900 */
[----:B----4-:R-:W-:-:S05]  /*0ac0*/  IMAD.WIDE R14, R3, 0x4, R6 ;  /* 0x00000004030e7825 */ /* 0x010fca00078e0206 */
[----:B------:R-:W2:Y:S01]  /*0ad0*/  LDG.E R5, desc[UR4][R14.64] ;  /* 0x000000040e057981 */ /* 0x000ea2000c1e1900 */
[----:B------:R-:W-:-:S04]  /*0ae0*/  IMAD.WIDE R6, R0, 0x4, R14 ;  /* 0x0000000400067825 */ /* 0x000fc800078e020e */
[----:B--2---:R-:W-:Y:S01]  /*0af0*/  FMUL R17, R2, R5 ;  /* 0x0000000502117220 */ /* 0x004fe20000400000 */
        /* <DEDUP_REMOVED lines=21> */
[----:B------:R-:W-:Y:S05]  /*0c50*/  EXIT ;  /* 0x000000000000794d */ /* 0x000fea0003800000 */
.L_x_16:
[----:B------:R-:W-:-:S00]  /*0c60*/  BRA `(.L_x_16) ;  /* 0xfffffffc00fc7947 */ /* 0x000fc0000383ffff */
[----:B------:R-:W-:-:S00]  /*0c70*/  NOP ;  /* 0x0000000000007918 */ /* 0x000fc00000000000 */
        /* <DEDUP_REMOVED lines=8> */
.L_x_22:


//--------------------- .text._Z4initiPfS_        --------------------------
	.section	.text._Z4initiPfS_,"ax",@progbits
	.align	128
        .global         _Z4initiPfS_
        .type           _Z4initiPfS_,@function
        .size           _Z4initiPfS_,(.L_x_23 - _Z4initiPfS_)
        .other          _Z4initiPfS_,@"STO_CUDA_ENTRY STV_DEFAULT"
_Z4initiPfS_:
.text._Z4initiPfS_:
        /* <DEDUP_REMOVED lines=11> */
[C---:B------:R-:W-:Y:S01]  /*00b0*/  IADD3 R4, PT, PT, R0.reuse, R7, RZ ;  /* 0x0000000700047210 */ /* 0x040fe20007ffe0ff */
[----:B------:R-:W-:Y:S01]  /*00c0*/  IMAD.MOV R9, RZ, RZ, -R0 ;  /* 0x000000ffff097224 */ /* 0x000fe200078e0a00 */
[----:B------:R-:W-:Y:S01]  /*00d0*/  ISETP.NE.U32.AND P2, PT, R0, RZ, PT ;  /* 0x000000ff0000720c */ /* 0x000fe20003f45070 */
[----:B------:R-:W1:Y:S01]  /*00e0*/  LDCU.64 UR4, c[0x0][0x358] ;  /* 0x00006b00ff0477ac */ /* 0x000e620008000a00 */
[C---:B------:R-:W-:Y:S01]  /*00f0*/  ISETP.GE.AND P0, PT, R4.reuse, UR6, PT ;  /* 0x0000000604007c0c */ /* 0x040fe2000bf06270 */
[----:B------:R-:W-:Y:S01]  /*0100*/  BSSY.RECONVERGENT B0, `(.L_x_17) ;  /* 0x0000029000007945 */ /* 0x000fe20003800200 */
[----:B------:R-:W-:Y:S02]  /*0110*/  VIMNMX R5, PT, PT, R4, UR6, !PT ;  /* 0x0000000604057c48 */ /* 0x000fe4000ffe0100 */
[----:B------:R-:W-:-:S04]  /*0120*/  SEL R6, RZ, 0x1, P0 ;  /* 0x00000001ff067807 */ /* 0x000fc80000000000 */
[----:B------:R-:W-:Y:S01]  /*0130*/  IADD3 R5, PT, PT, R5, -R4, -R6 ;  /* 0x8000000405057210 */ /* 0x000fe20007ffe806 */
[----:B0-----:R-:W0:Y:S02]  /*0140*/  MUFU.RCP R8, R8 ;  /* 0x0000000800087308 */ /* 0x001e240000001000 */
[----:B0-----:R-:W-:-:S06]  /*0150*/  IADD3 R2, PT, PT, R8, 0xffffffe, RZ ;  /* 0x0ffffffe08027810 */ /* 0x001fcc0007ffe0ff */
[----:B------:R0:W2:Y:S02]  /*0160*/  F2I.FTZ.U32.TRUNC.NTZ R3, R2 ;  /* 0x0000000200037305 */ /* 0x0000a4000021f000 */
[----:B0-----:R-:W-:Y:S02]  /*0170*/  IMAD.MOV.U32 R2, RZ, RZ, RZ ;  /* 0x000000ffff027224 */ /* 0x001fe400078e00ff */
[----:B--2---:R-:W-:-:S04]  /*0180*/  IMAD R9, R9, R3, RZ ;  /* 0x0000000309097224 */ /* 0x004fc800078e02ff */
[----:B------:R-:W-:-:S06]  /*0190*/  IMAD.HI.U32 R8, R3, R9, R2 ;  /* 0x0000000903087227 */ /* 0x000fcc00078e0002 */
[----:B------:R-:W-:-:S05]  /*01a0*/  IMAD.HI.U32 R9, R8, R5, RZ ;  /* 0x0000000508097227 */ /* 0x000fca00078e00ff */
[----:B------:R-:W-:-:S05]  /*01b0*/  IADD3 R2, PT, PT, -R9, RZ, RZ ;  /* 0x000000ff09027210 */ /* 0x000fca0007ffe1ff */
[----:B------:R-:W-:Y:S02]  /*01c0*/  IMAD R5, R0, R2, R5 ;  /* 0x0000000200057224 */ /* 0x000fe400078e0205 */
[----:B------:R-:W0:Y:S03]  /*01d0*/  LDC.64 R2, c[0x0][0x390] ;  /* 0x0000e400ff027b82 */ /* 0x000e260000000a00 */
[----:B------:R-:W-:-:S13]  /*01e0*/  ISETP.GE.U32.AND P0, PT, R5, R0, PT ;  /* 0x000000000500720c */ /* 0x000fda0003f06070 */
[----:B------:R-:W-:Y:S01]  /*01f0*/  @P0 IMAD.IADD R5, R5, 0x1, -R0 ;  /* 0x0000000105050824 */ /* 0x000fe200078e0a00 */
[----:B------:R-:W-:-:S04]  /*0200*/  @P0 IADD3 R9, PT, PT, R9, 0x1, RZ ;  /* 0x0000000109090810 */ /* 0x000fc80007ffe0ff */
[-C--:B------:R-:W-:Y:S02]  /*0210*/  ISETP.GE.U32.AND P1, PT, R5, R0.reuse, PT ;  /* 0x000000000500720c */ /* 0x080fe40003f26070 */
[----:B------:R-:W2:Y:S11]  /*0220*/  LDC.64 R4, c[0x0][0x388] ;  /* 0x0000e200ff047b82 */ /* 0x000eb60000000a00 */
[----:B------:R-:W-:Y:S01]  /*0230*/  @P1 VIADD R9, R9, 0x1 ;  /* 0x0000000109091836 */ /* 0x000fe20000000000 */
[----:B------:R-:W-:-:S04]  /*0240*/  @!P2 LOP3.LUT R9, RZ, R0, RZ, 0x33, !PT ;  /* 0x00000000ff09a212 */ /* 0x000fc800078e33ff */
[----:B------:R-:W-:-:S04]  /*0250*/  IADD3 R6, PT, PT, R6, R9, RZ ;  /* 0x0000000906067210 */ /* 0x000fc80007ffe0ff */
[C---:B------:R-:W-:Y:S02]  /*0260*/  LOP3.LUT R8, R6.reuse, 0x3, RZ, 0xc0, !PT ;  /* 0x0000000306087812 */ /* 0x040fe400078ec0ff */
[----:B------:R-:W-:Y:S02]  /*0270*/  ISETP.GE.U32.AND P1, PT, R6, 0x3, PT ;  /* 0x000000030600780c */ /* 0x000fe40003f26070 */
[----:B------:R-:W-:-:S13]  /*0280*/  ISETP.NE.AND P0, PT, R8, 0x3, PT ;  /* 0x000000030800780c */ /* 0x000fda0003f05270 */
[----:B01----:R-:W-:Y:S05]  /*0290*/  @!P0 BRA `(.L_x_18) ;  /* 0x00000000003c8947 */ /* 0x003fea0003800000 */
[----:B------:R-:W0:Y:S01]  /*02a0*/  LDC.64 R12, c[0x0][0x390] ;  /* 0x0000e400ff0c7b82 */ /* 0x000e220000000a00 */
[----:B------:R-:W-:Y:S02]  /*02b0*/  VIADD R6, R6, 0x1 ;  /* 0x0000000106067836 */ /* 0x000fe40000000000 */
[----:B------:R-:W-:Y:S02]  /*02c0*/  HFMA2 R17, -RZ, RZ, 2.041015625, -2172 ;  /* 0x4015e83eff117431 */ /* 0x000fe400000001ff */
[----:B------:R-:W-:Y:S01]  /*02d0*/  IMAD.MOV.U32 R19, RZ, RZ, 0x3fb5f06f ;  /* 0x3fb5f06fff137424 */ /* 0x000fe200078e00ff */
[----:B------:R-:W-:Y:S02]  /*02e0*/  LOP3.LUT R6, R6, 0x3, RZ, 0xc0, !PT ;  /* 0x0000000306067812 */ /* 0x000fe400078ec0ff */
[----:B------:R-:W1:Y:S02]  /*02f0*/  LDC.64 R14, c[0x0][0x388] ;  /* 0x0000e200ff0e7b82 */ /* 0x000e640000000a00 */
[----:B------:R-:W-:-:S07]  /*0300*/  IADD3 R6, PT, PT, -R6, RZ, RZ ;  /* 0x000000ff06067210 */ /* 0x000fce0007ffe1ff */
.L_x_19:
[----:B-1----:R-:W-:-:S04]  /*0310*/  IMAD.WIDE R10, R7, 0x4, R14 ;  /* 0x00000004070a7825 */ /* 0x002fc800078e020e */
[----:B0-----:R-:W-:Y:S01]  /*0320*/  IMAD.WIDE R8, R7, 0x4, R12 ;  /* 0x0000000407087825 */ /* 0x001fe200078e020c */
[----:B------:R3:W-:Y:S01]  /*0330*/  STG.E desc[UR4][R10.64], R17 ;  /* 0x000000110a007986 */ /* 0x0007e2000c101904 */
[----:B------:R-:W-:Y:S02]  /*0340*/  IADD3 R7, PT, PT, R0, R7, RZ ;  /* 0x0000000700077210 */ /* 0x000fe40007ffe0ff */
[----:B------:R-:W-:Y:S01]  /*0350*/  VIADD R6, R6, 0x1 ;  /* 0x0000000106067836 */ /* 0x000fe20000000000 */
[----:B------:R3:W-:Y:S04]  /*0360*/  STG.E desc[UR4][R8.64], R19 ;  /* 0x0000001308007986 */ /* 0x0007e8000c101904 */
[----:B------:R-:W-:-:S13]  /*0370*/  ISETP.NE.AND P0, PT, R6, RZ, PT ;  /* 0x000000ff0600720c */ /* 0x000fda0003f05270 */
[----:B---3--:R-:W-:Y:S05]  /*0380*/  @P0 BRA `(.L_x_19) ;  /* 0xfffffffc00e00947 */ /* 0x008fea000383ffff */
.L_x_18:
[----:B------:R-:W-:Y:S05]  /*0390*/  BSYNC.RECONVERGENT B0 ;  /* 0x0000000000007941 */ /* 0x000fea0003800200 */
.L_x_17:
[----:B------:R-:W-:Y:S05]  /*03a0*/  @!P1 EXIT ;  /* 0x000000000000994d */ /* 0x000fea0003800000 */
.L_x_20:
[----:B0-2---:R-:W-:Y:S01]  /*03b0*/  IMAD.WIDE R20, R7, 0x4, R4 ;  /* 0x0000000407147825 */ /* 0x005fe200078e0204 */
[----:B------:R-:W-:-:S03]  /*03c0*/  MOV R27, 0x3fb5f06f ;  /* 0x3fb5f06f001b7802 */ /* 0x000fc60000000f00 */
[----:B------:R-:W-:Y:S01]  /*03d0*/  IMAD.WIDE R22, R7, 0x4, R2 ;  /* 0x0000000407167825 */ /* 0x000fe200078e0202 */
[----:B------:R-:W-:-:S03]  /*03e0*/  LEA R7, R0, R7, 0x2 ;  /* 0x0000000700077211 */ /* 0x000fc600078e10ff */
[----:B------:R-:W-:Y:S01]  /*03f0*/  IMAD.WIDE R8, R0, 0x4, R20 ;  /* 0x0000000400087825 */ /* 0x000fe200078e0214 */
[----:B------:R-:W-:-:S03]  /*0400*/  ISETP.GE.AND P0, PT, R7, UR6, PT ;  /* 0x0000000607007c0c */ /* 0x000fc6000bf06270 */
[----:B------:R-:W-:-:S04]  /*0410*/  IMAD.WIDE R10, R0, 0x4, R22 ;  /* 0x00000004000a7825 */ /* 0x000fc800078e0216 */
[----:B------:R-:W-:Y:S02]  /*0420*/  IMAD.MOV.U32 R25, RZ, RZ, 0x4015e83e ;  /* 0x4015e83eff197424 */ /* 0x000fe400078e00ff */
[----:B------:R-:W-:-:S03]  /*0430*/  IMAD.WIDE R12, R0, 0x4, R8 ;  /* 0x00000004000c7825 */ /* 0x000fc600078e0208 */
[----:B------:R0:W-:Y:S01]  /*0440*/  STG.E desc[UR4][R20.64], R25 ;  /* 0x0000001914007986 */ /* 0x0001e2000c101904 */
[----:B------:R-:W-:-:S03]  /*0450*/  IMAD.WIDE R14, R0, 0x4, R10 ;  /* 0x00000004000e7825 */ /* 0x000fc600078e020a */
[----:B------:R0:W-:Y:S01]  /*0460*/  STG.E desc[UR4][R22.64], R27 ;  /* 0x0000001b16007986 */ /* 0x0001e2000c101904 */
[----:B------:R-:W-:-:S03]  /*0470*/  IMAD.WIDE R16, R0, 0x4, R12 ;  /* 0x0000000400107825 */ /* 0x000fc600078e020c */
[----:B------:R0:W-:Y:S01]  /*0480*/  STG.E desc[UR4][R8.64], R25 ;  /* 0x0000001908007986 */ /* 0x0001e2000c101904 */
[----:B------:R-:W-:-:S03]  /*0490*/  IMAD.WIDE R18, R0, 0x4, R14 ;  /* 0x0000000400127825 */ /* 0x000fc600078e020e */
[----:B------:R0:W-:Y:S04]  /*04a0*/  STG.E desc[UR4][R10.64], R27 ;  /* 0x0000001b0a007986 */ /* 0x0001e8000c101904 */
[----:B------:R0:W-:Y:S04]  /*04b0*/  STG.E desc[UR4][R12.64], R25 ;  /* 0x000000190c007986 */ /* 0x0001e8000c101904 */
[----:B------:R0:W-:Y:S04]  /*04c0*/  STG.E desc[UR4][R14.64], R27 ;  /* 0x0000001b0e007986 */ /* 0x0001e8000c101904 */
[----:B------:R0:W-:Y:S04]  /*04d0*/  STG.E desc[UR4][R16.64], R25 ;  /* 0x0000001910007986 */ /* 0x0001e8000c101904 */
[----:B------:R0:W-:Y:S01]  /*04e0*/  STG.E desc[UR4][R18.64], R27 ;  /* 0x0000001b12007986 */ /* 0x0001e2000c101904 */
[----:B------:R-:W-:Y:S05]  /*04f0*/  @!P0 BRA `(.L_x_20) ;  /* 0xfffffffc00ac8947 */ /* 0x000fea000383ffff */
[----:B------:R-:W-:Y:S05]  /*0500*/  EXIT ;  /* 0x000000000000794d */ /* 0x000fea0003800000 */
.L_x_21:
        /* <DEDUP_REMOVED lines=15> */
.L_x_23:


//--------------------- .nv.shared.reserved.0     --------------------------
	.section	.nv.shared.reserved.0,"aw",@nobits
	.weak		__nv_reservedSMEM_offset_0_alias
	.size		__nv_reservedSMEM_offset_0_alias, 0, 64
	.other		__nv_reservedSMEM_offset_0_alias,@"STO_CUDA_RESERVED_SHARED STV_DEFAULT"
__nv_reservedSMEM_offset_0_alias:
	.zero		0
	.zero		64


//--------------------- .nv.constant0._Z9mMultiplyiPfS_S_ --------------------------
	.section	.nv.constant0._Z9mMultiplyiPfS_S_,"a",@progbits
	.sectionflags	@""
	.align	4
.nv.constant0._Z9mMultiplyiPfS_S_:
	.zero		928


//--------------------- .nv.constant0._Z4initiPfS_ --------------------------
	.section	.nv.constant0._Z4initiPfS_,"a",@progbits
	.sectionflags	@""
	.align	4
.nv.constant0._Z4initiPfS_:
	.zero		920


//--------------------- SYMBOLS --------------------------

	.type		.nv.reservedSmem.offset0,@object
	.size		.nv.reservedSmem.offset0,0x4
